//
// Generated by NVIDIA NVVM Compiler
//
// Compiler Build ID: CL-36424714
// Cuda compilation tools, release 13.0, V13.0.88
// Based on NVVM 20.0.0
//

.version 9.0
.target sm_100
.address_size 64

	// .globl	_Z7stencilPfS_ifffffff

.visible .entry _Z7stencilPfS_ifffffff(
	.param .u64 .ptr .align 1 _Z7stencilPfS_ifffffff_param_0,
	.param .u64 .ptr .align 1 _Z7stencilPfS_ifffffff_param_1,
	.param .u32 _Z7stencilPfS_ifffffff_param_2,
	.param .f32 _Z7stencilPfS_ifffffff_param_3,
	.param .f32 _Z7stencilPfS_ifffffff_param_4,
	.param .f32 _Z7stencilPfS_ifffffff_param_5,
	.param .f32 _Z7stencilPfS_ifffffff_param_6,
	.param .f32 _Z7stencilPfS_ifffffff_param_7,
	.param .f32 _Z7stencilPfS_ifffffff_param_8,
	.param .f32 _Z7stencilPfS_ifffffff_param_9
)
{
	.reg .pred 	%p<12>;
	.reg .b32 	%r<32>;
	.reg .b32 	%f<22>;
	.reg .b64 	%rd<16>;

	ld.param.u64 	%rd1, [_Z7stencilPfS_ifffffff_param_0];
	ld.param.u64 	%rd2, [_Z7stencilPfS_ifffffff_param_1];
	ld.param.u32 	%r5, [_Z7stencilPfS_ifffffff_param_2];
	ld.param.f32 	%f1, [_Z7stencilPfS_ifffffff_param_3];
	ld.param.f32 	%f2, [_Z7stencilPfS_ifffffff_param_4];
	ld.param.f32 	%f3, [_Z7stencilPfS_ifffffff_param_5];
	ld.param.f32 	%f4, [_Z7stencilPfS_ifffffff_param_6];
	ld.param.f32 	%f5, [_Z7stencilPfS_ifffffff_param_7];
	ld.param.f32 	%f6, [_Z7stencilPfS_ifffffff_param_8];
	ld.param.f32 	%f7, [_Z7stencilPfS_ifffffff_param_9];
	mov.u32 	%r6, %ctaid.z;
	mov.u32 	%r7, %ntid.z;
	mov.u32 	%r8, %tid.z;
	mad.lo.s32 	%r9, %r6, %r7, %r8;
	mov.u32 	%r10, %ctaid.y;
	mov.u32 	%r11, %ntid.y;
	mov.u32 	%r12, %tid.y;
	mad.lo.s32 	%r13, %r10, %r11, %r12;
	mov.u32 	%r14, %ctaid.x;
	mov.u32 	%r15, %ntid.x;
	mov.u32 	%r16, %tid.x;
	mad.lo.s32 	%r17, %r14, %r15, %r16;
	setp.eq.s32 	%p1, %r9, 0;
	add.s32 	%r18, %r5, -1;
	setp.ge.s32 	%p2, %r9, %r18;
	setp.eq.s32 	%p3, %r13, 0;
	or.pred  	%p4, %p1, %p3;
	or.pred  	%p5, %p4, %p2;
	setp.ge.s32 	%p6, %r13, %r18;
	or.pred  	%p7, %p5, %p6;
	setp.lt.s32 	%p8, %r17, 1;
	or.pred  	%p9, %p8, %p7;
	setp.ge.s32 	%p10, %r17, %r18;
	or.pred  	%p11, %p9, %p10;
	@%p11 bra 	$L__BB0_2;
	cvta.to.global.u64 	%rd3, %rd1;
	cvta.to.global.u64 	%rd4, %rd2;
	mul.lo.s32 	%r19, %r5, %r9;
	mul.lo.s32 	%r20, %r19, %r5;
	mul.lo.s32 	%r21, %r5, %r13;
	add.s32 	%r22, %r21, %r17;
	add.s32 	%r23, %r22, %r20;
	mul.wide.s32 	%rd5, %r23, 4;
	add.s64 	%rd6, %rd3, %rd5;
	ld.global.f32 	%f8, [%rd6];
	ld.global.f32 	%f9, [%rd6+-4];
	mul.f32 	%f10, %f2, %f9;
	fma.rn.f32 	%f11, %f1, %f8, %f10;
	ld.global.f32 	%f12, [%rd6+4];
	fma.rn.f32 	%f13, %f3, %f12, %f11;
	sub.s32 	%r24, %r21, %r5;
	add.s32 	%r25, %r24, %r17;
	add.s32 	%r26, %r25, %r20;
	mul.wide.s32 	%rd7, %r26, 4;
	add.s64 	%rd8, %rd3, %rd7;
	ld.global.f32 	%f14, [%rd8];
	fma.rn.f32 	%f15, %f4, %f14, %f13;
	mul.wide.s32 	%rd9, %r5, 4;
	add.s64 	%rd10, %rd6, %rd9;
	ld.global.f32 	%f16, [%rd10];
	fma.rn.f32 	%f17, %f5, %f16, %f15;
	sub.s32 	%r27, %r19, %r5;
	mad.lo.s32 	%r28, %r27, %r5, %r22;
	mul.wide.s32 	%rd11, %r28, 4;
	add.s64 	%rd12, %rd3, %rd11;
	ld.global.f32 	%f18, [%rd12];
	fma.rn.f32 	%f19, %f6, %f18, %f17;
	shl.b32 	%r29, %r5, 1;
	add.s32 	%r30, %r27, %r29;
	mad.lo.s32 	%r31, %r30, %r5, %r22;
	mul.wide.s32 	%rd13, %r31, 4;
	add.s64 	%rd14, %rd3, %rd13;
	ld.global.f32 	%f20, [%rd14];
	fma.rn.f32 	%f21, %f7, %f20, %f19;
	add.s64 	%rd15, %rd4, %rd5;
	st.global.f32 	[%rd15], %f21;
$L__BB0_2:
	ret;

}


// ===== COMPILED SASS (sm_100) =====

	.target	sm_100

	.elftype	@"ET_EXEC"


//--------------------- .note.nv.tkinfo           --------------------------
	.section	.note.nv.tkinfo,"",@"SHT_NOTE"
	.sectionflags	@"SHF_NOTE_NV_TKINFO"
	.tkinfo
        /*0018*/ 	.word	0x00000002
        /*0030*/ 	.string	""
        /*0030*/ 	.string	"ptxas"
        /*0030*/ 	.string	"Cuda compilation tools, release 13.0, V13.0.88"
        /*0030*/ 	.string	"Build cuda_13.0.r13.0/compiler.36424714_0"
        /*0030*/ 	.string	"-arch sm_100 -m 64 "



//--------------------- .note.nv.cuinfo           --------------------------
	.section	.note.nv.cuinfo,"",@"SHT_NOTE"
	.sectionflags	@"SHF_NOTE_NV_CUINFO"
        /*0018*/ 	.short	0x0002
        /*001a*/ 	.short	0x0064
        /*001c*/ 	.short	0x0082
	.zero		2


//--------------------- .nv.info                  --------------------------
	.section	.nv.info,"",@"SHT_CUDA_INFO"
	.align	4


	//----- nvinfo : EIATTR_REGCOUNT
	.align		4
        /*0000*/ 	.byte	0x04, 0x2f
        /*0002*/ 	.short	(.L_1 - .L_0)
	.align		4
.L_0:
        /*0004*/ 	.word	index@(_Z7stencilPfS_ifffffff)
        /*0008*/ 	.word	0x00000014


	//----- nvinfo : EIATTR_FRAME_SIZE
	.align		4
.L_1:
        /*000c*/ 	.byte	0x04, 0x11
        /*000e*/ 	.short	(.L_3 - .L_2)
	.align		4
.L_2:
        /*0010*/ 	.word	index@(_Z7stencilPfS_ifffffff)
        /*0014*/ 	.word	0x00000000


	//----- nvinfo : EIATTR_MIN_STACK_SIZE
	.align		4
.L_3:
        /*0018*/ 	.byte	0x04, 0x12
        /*001a*/ 	.short	(.L_5 - .L_4)
	.align		4
.L_4:
        /*001c*/ 	.word	index@(_Z7stencilPfS_ifffffff)
        /*0020*/ 	.word	0x00000000
.L_5:


//--------------------- .nv.compat                --------------------------
	.section	.nv.compat,"",@"SHT_CUDA_COMPAT_INFO"
	.align	4
        /*0000*/ 	.byte	0x02, 0x09, 0x00, 0x00, 0x02, 0x02, 0x01, 0x00, 0x02, 0x05, 0x05, 0x00, 0x03, 0x07, 0x01, 0x01
        /*0010*/ 	.byte	0x02, 0x03, 0x00, 0x00, 0x02, 0x06, 0x01, 0x00, 0x04, 0x0b, 0x08, 0x00, 0x09, 0x00, 0x00, 0x00
        /*0020*/ 	.byte	0x00, 0x00, 0x00, 0x00


//--------------------- .nv.info._Z7stencilPfS_ifffffff --------------------------
	.section	.nv.info._Z7stencilPfS_ifffffff,"",@"SHT_CUDA_INFO"
	.sectionflags	@""
	.align	4


	//----- nvinfo : EIATTR_CUDA_API_VERSION
	.align		4
        /*0000*/ 	.byte	0x04, 0x37
        /*0002*/ 	.short	(.L_7 - .L_6)
.L_6:
        /*0004*/ 	.word	0x00000082


	//----- nvinfo : EIATTR_KPARAM_INFO
	.align		4
.L_7:
        /*0008*/ 	.byte	0x04, 0x17
        /*000a*/ 	.short	(.L_9 - .L_8)
.L_8:
        /*000c*/ 	.word	0x00000000
        /*0010*/ 	.short	0x0009
        /*0012*/ 	.short	0x002c
        /*0014*/ 	.byte	0x00, 0xf0, 0x11, 0x00


	//----- nvinfo : EIATTR_KPARAM_INFO
	.align		4
.L_9:
        /*0018*/ 	.byte	0x04, 0x17
        /*001a*/ 	.short	(.L_11 - .L_10)
.L_10:
        /*001c*/ 	.word	0x00000000
        /*0020*/ 	.short	0x0008
        /*0022*/ 	.short	0x0028
        /*0024*/ 	.byte	0x00, 0xf0, 0x11, 0x00


	//----- nvinfo : EIATTR_KPARAM_INFO
	.align		4
.L_11:
        /*0028*/ 	.byte	0x04, 0x17
        /*002a*/ 	.short	(.L_13 - .L_12)
.L_12:
        /*002c*/ 	.word	0x00000000
        /*0030*/ 	.short	0x0007
        /*0032*/ 	.short	0x0024
        /*0034*/ 	.byte	0x00, 0xf0, 0x11, 0x00


	//----- nvinfo : EIATTR_KPARAM_INFO
	.align		4
.L_13:
        /*0038*/ 	.byte	0x04, 0x17
        /*003a*/ 	.short	(.L_15 - .L_14)
.L_14:
        /*003c*/ 	.word	0x00000000
        /*0040*/ 	.short	0x0006
        /*0042*/ 	.short	0x0020
        /*0044*/ 	.byte	0x00, 0xf0, 0x11, 0x00


	//----- nvinfo : EIATTR_KPARAM_INFO
	.align		4
.L_15:
        /*0048*/ 	.byte	0x04, 0x17
        /*004a*/ 	.short	(.L_17 - .L_16)
.L_16:
        /*004c*/ 	.word	0x00000000
        /*0050*/ 	.short	0x0005
        /*0052*/ 	.short	0x001c
        /*0054*/ 	.byte	0x00, 0xf0, 0x11, 0x00


	//----- nvinfo : EIATTR_KPARAM_INFO
	.align		4
.L_17:
        /*0058*/ 	.byte	0x04, 0x17
        /*005a*/ 	.short	(.L_19 - .L_18)
.L_18:
        /*005c*/ 	.word	0x00000000
        /*0060*/ 	.short	0x0004
        /*0062*/ 	.short	0x0018
        /*0064*/ 	.byte	0x00, 0xf0, 0x11, 0x00


	//----- nvinfo : EIATTR_KPARAM_INFO
	.align		4
.L_19:
        /*0068*/ 	.byte	0x04, 0x17
        /*006a*/ 	.short	(.L_21 - .L_20)
.L_20:
        /*006c*/ 	.word	0x00000000
        /*0070*/ 	.short	0x0003
        /*0072*/ 	.short	0x0014
        /*0074*/ 	.byte	0x00, 0xf0, 0x11, 0x00


	//----- nvinfo : EIATTR_KPARAM_INFO
	.align		4
.L_21:
        /*0078*/ 	.byte	0x04, 0x17
        /*007a*/ 	.short	(.L_23 - .L_22)
.L_22:
        /*007c*/ 	.word	0x00000000
        /*0080*/ 	.short	0x0002
        /*0082*/ 	.short	0x0010
        /*0084*/ 	.byte	0x00, 0xf0, 0x11, 0x00


	//----- nvinfo : EIATTR_KPARAM_INFO
	.align		4
.L_23:
        /*0088*/ 	.byte	0x04, 0x17
        /*008a*/ 	.short	(.L_25 - .L_24)
.L_24:
        /*008c*/ 	.word	0x00000000
        /*0090*/ 	.short	0x0001
        /*0092*/ 	.short	0x0008
        /*0094*/ 	.byte	0x00, 0xf5, 0x21, 0x00


	//----- nvinfo : EIATTR_KPARAM_INFO
	.align		4
.L_25:
        /*0098*/ 	.byte	0x04, 0x17
        /*009a*/ 	.short	(.L_27 - .L_26)
.L_26:
        /*009c*/ 	.word	0x00000000
        /*00a0*/ 	.short	0x0000
        /*00a2*/ 	.short	0x0000
        /*00a4*/ 	.byte	0x00, 0xf5, 0x21, 0x00


	//----- nvinfo : EIATTR_SPARSE_MMA_MASK
	.align		4
.L_27:
        /*00a8*/ 	.byte	0x03, 0x50
        /*00aa*/ 	.short	0x0000


	//----- nvinfo : EIATTR_MAXREG_COUNT
	.align		4
        /*00ac*/ 	.byte	0x03, 0x1b
        /*00ae*/ 	.short	0x00ff


	//----- nvinfo : EIATTR_MERCURY_ISA_VERSION
	.align		4
        /*00b0*/ 	.byte	0x03, 0x5f
        /*00b2*/ 	.short	0x0101


	//----- nvinfo : EIATTR_VRC_CTA_INIT_COUNT
	.align		4
        /*00b4*/ 	.byte	0x02, 0x4a
	.zero		1
	.zero		1


	//----- nvinfo : EIATTR_EXIT_INSTR_OFFSETS
	.align		4
        /*00b8*/ 	.byte	0x04, 0x1c
        /*00ba*/ 	.short	(.L_29 - .L_28)


	//   ....[0]....
.L_28:
        /*00bc*/ 	.word	0x00000150


	//   ....[1]....
        /*00c0*/ 	.word	0x000003b0


	//----- nvinfo : EIATTR_CBANK_PARAM_SIZE
	.align		4
.L_29:
        /*00c4*/ 	.byte	0x03, 0x19
        /*00c6*/ 	.short	0x0030


	//----- nvinfo : EIATTR_PARAM_CBANK
	.align		4
        /*00c8*/ 	.byte	0x04, 0x0a
        /*00ca*/ 	.short	(.L_31 - .L_30)
	.align		4
.L_30:
        /*00cc*/ 	.word	index@(.nv.constant0._Z7stencilPfS_ifffffff)
        /*00d0*/ 	.short	0x0380
        /*00d2*/ 	.short	0x0030


	//----- nvinfo : EIATTR_SW_WAR
	.align		4
.L_31:
        /*00d4*/ 	.byte	0x04, 0x36
        /*00d6*/ 	.short	(.L_33 - .L_32)
.L_32:
        /*00d8*/ 	.word	0x00000008
.L_33:


//--------------------- .nv.callgraph             --------------------------
	.section	.nv.callgraph,"",@"SHT_CUDA_CALLGRAPH"
	.align	4
	.sectionentsize	8
	.align		4
        /*0000*/ 	.word	0x00000000
	.align		4
        /*0004*/ 	.word	0xffffffff
	.align		4
        /*0008*/ 	.word	0x00000000
	.align		4
        /*000c*/ 	.word	0xfffffffe
	.align		4
        /*0010*/ 	.word	0x00000000
	.align		4
        /*0014*/ 	.word	0xfffffffd
	.align		4
        /*0018*/ 	.word	0x00000000
	.align		4
        /*001c*/ 	.word	0xfffffffc


//--------------------- .text._Z7stencilPfS_ifffffff --------------------------
	.section	.text._Z7stencilPfS_ifffffff,"ax",@progbits
	.align	128
        .global         _Z7stencilPfS_ifffffff
        .type           _Z7stencilPfS_ifffffff,@function
        .size           _Z7stencilPfS_ifffffff,(.L_x_1 - _Z7stencilPfS_ifffffff)
        .other          _Z7stencilPfS_ifffffff,@"STO_CUDA_ENTRY STV_DEFAULT"
_Z7stencilPfS_ifffffff:
.text._Z7stencilPfS_ifffffff:
[----:B------:R-:W-:Y:S01]  /*0000*/  LDC R1, c[0x0][0x37c] ;  /* 0x0000df00ff017b82 */ /* 0x000fe20000000800 */
[----:B------:R-:W0:Y:S07]  /*0010*/  S2R R5, SR_TID.Y ;  /* 0x0000000000057919 */ /* 0x000e2e0000002200 */
[----:B------:R-:W1:Y:S01]  /*0020*/  LDC R0, c[0x0][0x368] ;  /* 0x0000da00ff007b82 */ /* 0x000e620000000800 */
[----:B------:R-:W1:Y:S01]  /*0030*/  S2R R3, SR_TID.Z ;  /* 0x0000000000037919 */ /* 0x000e620000002300 */
[----:B------:R-:W2:Y:S06]  /*0040*/  S2R R7, SR_TID.X ;  /* 0x0000000000077919 */ /* 0x000eac0000002100 */
[----:B------:R-:W0:Y:S08]  /*0050*/  S2UR UR5, SR_CTAID.Y ;  /* 0x00000000000579c3 */ /* 0x000e300000002600 */
[----:B------:R-:W0:Y:S08]  /*0060*/  LDC R4, c[0x0][0x364] ;  /* 0x0000d900ff047b82 */ /* 0x000e300000000800 */
[----:B------:R-:W1:Y:S08]  /*0070*/  S2UR UR4, SR_CTAID.Z ;  /* 0x00000000000479c3 */ /* 0x000e700000002700 */
[----:B------:R-:W3:Y:S08]  /*0080*/  LDC R9, c[0x0][0x390] ;  /* 0x0000e400ff097b82 */ /* 0x000ef00000000800 */
[----:B------:R-:W2:Y:S01]  /*0090*/  S2UR UR6, SR_CTAID.X ;  /* 0x00000000000679c3 */ /* 0x000ea20000002500 */
[----:B0-----:R-:W-:-:S05]  /*00a0*/  IMAD R4, R4, UR5, R5 ;  /* 0x0000000504047c24 */ /* 0x001fca000f8e0205 */
[----:B------:R-:W-:Y:S02]  /*00b0*/  ISETP.NE.AND P0, PT, R4, RZ, PT ;  /* 0x000000ff0400720c */ /* 0x000fe40003f05270 */
[----:B------:R-:W2:Y:S01]  /*00c0*/  LDC R8, c[0x0][0x360] ;  /* 0x0000d800ff087b82 */ /* 0x000ea20000000800 */
[----:B-1----:R-:W-:-:S05]  /*00d0*/  IMAD R0, R0, UR4, R3 ;  /* 0x0000000400007c24 */ /* 0x002fca000f8e0203 */
[----:B------:R-:W-:Y:S02]  /*00e0*/  ISETP.EQ.OR P0, PT, R0, RZ, !P0 ;  /* 0x000000ff0000720c */ /* 0x000fe40004702670 */
[----:B---3--:R-:W-:-:S04]  /*00f0*/  IADD3 R3, PT, PT, R9, -0x1, RZ ;  /* 0xffffffff09037810 */ /* 0x008fc80007ffe0ff */
[----:B------:R-:W-:-:S04]  /*0100*/  ISETP.GE.OR P0, PT, R0, R3, P0 ;  /* 0x000000030000720c */ /* 0x000fc80000706670 */
[----:B------:R-:W-:Y:S01]  /*0110*/  ISETP.GE.OR P0, PT, R4, R3, P0 ;  /* 0x000000030400720c */ /* 0x000fe20000706670 */
[----:B--2---:R-:W-:-:S05]  /*0120*/  IMAD R8, R8, UR6, R7 ;  /* 0x0000000608087c24 */ /* 0x004fca000f8e0207 */
[----:B------:R-:W-:-:S04]  /*0130*/  ISETP.LT.OR P0, PT, R8, 0x1, P0 ;  /* 0x000000010800780c */ /* 0x000fc80000701670 */
[----:B------:R-:W-:-:S13]  /*0140*/  ISETP.GE.OR P0, PT, R8, R3, P0 ;  /* 0x000000030800720c */ /* 0x000fda0000706670 */
[----:B------:R-:W-:Y:S05]  /*0150*/  @P0 EXIT ;  /* 0x000000000000094d */ /* 0x000fea0003800000 */
[----:B------:R-:W0:Y:S01]  /*0160*/  LDC.64 R2, c[0x0][0x380] ;  /* 0x0000e000ff027b82 */ /* 0x000e220000000a00 */
[----:B------:R-:W1:Y:S01]  /*0170*/  LDCU.64 UR4, c[0x0][0x358] ;  /* 0x00006b00ff0477ac */ /* 0x000e620008000a00 */
[-C--:B------:R-:W-:Y:S02]  /*0180*/  IMAD R10, R0, R9.reuse, RZ ;  /* 0x00000009000a7224 */ /* 0x080fe400078e02ff */
[CC--:B------:R-:W-:Y:S01]  /*0190*/  IMAD R14, R4.reuse, R9.reuse, R8 ;  /* 0x00000009040e7224 */ /* 0x0c0fe200078e0208 */
[----:B------:R-:W2:Y:S01]  /*01a0*/  LDCU.64 UR6, c[0x0][0x398] ;  /* 0x00007300ff0677ac */ /* 0x000ea20008000a00 */
[-C--:B------:R-:W-:Y:S02]  /*01b0*/  IMAD R11, R4, R9.reuse, -R9 ;  /* 0x00000009040b7224 */ /* 0x080fe400078e0a09 */
[----:B------:R-:W-:Y:S01]  /*01c0*/  IMAD R5, R10, R9, R14 ;  /* 0x000000090a057224 */ /* 0x000fe200078e020e */
[----:B------:R-:W3:Y:S02]  /*01d0*/  LDCU UR8, c[0x0][0x394] ;  /* 0x00007280ff0877ac */ /* 0x000ee40008000800 */
[----:B------:R-:W-:-:S02]  /*01e0*/  IADD3 R11, PT, PT, R8, R11, RZ ;  /* 0x0000000b080b7210 */ /* 0x000fc40007ffe0ff */
[CC--:B------:R-:W-:Y:S01]  /*01f0*/  IADD3 R12, PT, PT, R10.reuse, -R9.reuse, RZ ;  /* 0x800000090a0c7210 */ /* 0x0c0fe20007ffe0ff */
[----:B------:R-:W4:Y:S02]  /*0200*/  LDCU.128 UR12, c[0x0][0x3a0] ;  /* 0x00007400ff0c77ac */ /* 0x000f240008000c00 */
[----:B------:R-:W-:Y:S02]  /*0210*/  IMAD R11, R10, R9, R11 ;  /* 0x000000090a0b7224 */ /* 0x000fe400078e020b */
[----:B0-----:R-:W-:-:S05]  /*0220*/  IMAD.WIDE R6, R5, 0x4, R2 ;  /* 0x0000000405067825 */ /* 0x001fca00078e0202 */
[----:B-1----:R-:W2:Y:S01]  /*0230*/  LDG.E R0, desc[UR4][R6.64+-0x4] ;  /* 0xfffffc0406007981 */ /* 0x002ea2000c1e1900 */
[----:B------:R-:W-:-:S03]  /*0240*/  IMAD.WIDE R10, R11, 0x4, R2 ;  /* 0x000000040b0a7825 */ /* 0x000fc600078e0202 */
[----:B------:R-:W3:Y:S01]  /*0250*/  LDG.E R4, desc[UR4][R6.64] ;  /* 0x0000000406047981 */ /* 0x000ee2000c1e1900 */
[C---:B------:R-:W-:Y:S01]  /*0260*/  LEA R16, R9.reuse, R12, 0x1 ;  /* 0x0000000c09107211 */ /* 0x040fe200078e08ff */
[----:B------:R-:W-:Y:S02]  /*0270*/  IMAD R15, R12, R9, R14 ;  /* 0x000000090c0f7224 */ /* 0x000fe400078e020e */
[----:B------:R2:W5:Y:S01]  /*0280*/  LDG.E R8, desc[UR4][R6.64+0x4] ;  /* 0x0000040406087981 */ /* 0x000562000c1e1900 */
[----:B------:R-:W-:-:S03]  /*0290*/  IMAD.WIDE R12, R9, 0x4, R6 ;  /* 0x00000004090c7825 */ /* 0x000fc600078e0206 */
[----:B------:R-:W4:Y:S01]  /*02a0*/  LDG.E R10, desc[UR4][R10.64] ;  /* 0x000000040a0a7981 */ /* 0x000f22000c1e1900 */
[----:B------:R-:W-:Y:S02]  /*02b0*/  IMAD R17, R16, R9, R14 ;  /* 0x0000000910117224 */ /* 0x000fe400078e020e */
[--C-:B------:R-:W-:Y:S01]  /*02c0*/  IMAD.WIDE R14, R15, 0x4, R2.reuse ;  /* 0x000000040f0e7825 */ /* 0x100fe200078e0202 */
[----:B------:R-:W4:Y:S03]  /*02d0*/  LDG.E R12, desc[UR4][R12.64] ;  /* 0x000000040c0c7981 */ /* 0x000f26000c1e1900 */
[----:B------:R-:W-:Y:S02]  /*02e0*/  IMAD.WIDE R16, R17, 0x4, R2 ;  /* 0x0000000411107825 */ /* 0x000fe400078e0202 */
[----:B------:R-:W4:Y:S01]  /*02f0*/  LDG.E R14, desc[UR4][R14.64] ;  /* 0x000000040e0e7981 */ /* 0x000f22000c1e1900 */
[----:B------:R-:W0:Y:S03]  /*0300*/  LDC.64 R2, c[0x0][0x388] ;  /* 0x0000e200ff027b82 */ /* 0x000e260000000a00 */
[----:B------:R-:W4:Y:S01]  /*0310*/  LDG.E R16, desc[UR4][R16.64] ;  /* 0x0000000410107981 */ /* 0x000f22000c1e1900 */
[----:B0-----:R-:W-:-:S04]  /*0320*/  IMAD.WIDE R2, R5, 0x4, R2 ;  /* 0x0000000405027825 */ /* 0x001fc800078e0202 */
[----:B--2---:R-:W-:-:S04]  /*0330*/  FMUL R7, R0, UR6 ;  /* 0x0000000600077c20 */ /* 0x004fc80008400000 */
[----:B---3--:R-:W-:-:S04]  /*0340*/  FFMA R7, R4, UR8, R7 ;  /* 0x0000000804077c23 */ /* 0x008fc80008000007 */
[----:B-----5:R-:W-:-:S04]  /*0350*/  FFMA R7, R8, UR7, R7 ;  /* 0x0000000708077c23 */ /* 0x020fc80008000007 */
[----:B----4-:R-:W-:-:S04]  /*0360*/  FFMA R7, R10, UR12, R7 ;  /* 0x0000000c0a077c23 */ /* 0x010fc80008000007 */
[----:B------:R-:W-:-:S04]  /*0370*/  FFMA R7, R12, UR13, R7 ;  /* 0x0000000d0c077c23 */ /* 0x000fc80008000007 */
[----:B------:R-:W-:-:S04]  /*0380*/  FFMA R7, R14, UR14, R7 ;  /* 0x0000000e0e077c23 */ /* 0x000fc80008000007 */
[----:B------:R-:W-:-:S05]  /*0390*/  FFMA R7, R16, UR15, R7 ;  /* 0x0000000f10077c23 */ /* 0x000fca0008000007 */
[----:B------:R-:W-:Y:S01]  /*03a0*/  STG.E desc[UR4][R2.64], R7 ;  /* 0x0000000702007986 */ /* 0x000fe2000c101904 */
[----:B------:R-:W-:Y:S05]  /*03b0*/  EXIT ;  /* 0x000000000000794d */ /* 0x000fea0003800000 */
.L_x_0:
[----:B------:R-:W-:-:S00]  /*03c0*/  BRA `(.L_x_0) ;  /* 0xfffffffc00fc7947 */ /* 0x000fc0000383ffff */
[----:B------:R-:W-:-:S00]  /*03d0*/  NOP ;  /* 0x0000000000007918 */ /* 0x000fc00000000000 */
        /* <DEDUP_REMOVED lines=10> */
.L_x_1:


//--------------------- .nv.shared.reserved.0     --------------------------
	.section	.nv.shared.reserved.0,"aw",@nobits
	.weak		__nv_reservedSMEM_offset_0_alias
	.size		__nv_reservedSMEM_offset_0_alias, 0, 64
	.other		__nv_reservedSMEM_offset_0_alias,@"STO_CUDA_RESERVED_SHARED STV_DEFAULT"
__nv_reservedSMEM_offset_0_alias:
	.zero		0
	.zero		64


//--------------------- .nv.constant0._Z7stencilPfS_ifffffff --------------------------
	.section	.nv.constant0._Z7stencilPfS_ifffffff,"a",@progbits
	.sectionflags	@""
	.align	4
.nv.constant0._Z7stencilPfS_ifffffff:
	.zero		944


//--------------------- SYMBOLS --------------------------

	.type		.nv.reservedSmem.offset0,@object
	.size		.nv.reservedSmem.offset0,0x4
